	.headerflags	@"EF_CUDA_TEXMODE_UNIFIED EF_CUDA_64BIT_ADDRESS EF_CUDA_ACCELERATORS EF_CUDA_SM90 EF_CUDA_VIRTUAL_SM(EF_CUDA_SM90)"
	.elftype	@"ET_EXEC"


//--------------------- .nv.info                  --------------------------
	.section	.nv.info,"",@"SHT_CUDA_INFO"
	.align	4


	//----- nvinfo : EIATTR_REGCOUNT
	.align		4
        /*0000*/ 	.byte	0x04, 0x2f
        /*0002*/ 	.short	(.L_3 - .L_2)
	.align		4
.L_2:
        /*0004*/ 	.word	index@(triton_poi_fused__native_batch_norm_legit_no_training_relu_9)
        /*0008*/ 	.word	0x00000010


	//----- nvinfo : EIATTR_MIN_STACK_SIZE
	.align		4
.L_3:
        /*000c*/ 	.byte	0x04, 0x12
        /*000e*/ 	.short	(.L_5 - .L_4)
	.align		4
.L_4:
        /*0010*/ 	.word	index@(triton_poi_fused__native_batch_norm_legit_no_training_relu_9)
        /*0014*/ 	.word	0x00000000


	//----- nvinfo : EIATTR_FRAME_SIZE
	.align		4
.L_5:
        /*0018*/ 	.byte	0x04, 0x11
        /*001a*/ 	.short	(.L_7 - .L_6)
	.align		4
.L_6:
        /*001c*/ 	.word	index@(triton_poi_fused__native_batch_norm_legit_no_training_relu_9)
        /*0020*/ 	.word	0x00000000


	//----- nvinfo : EIATTR_MIN_STACK_SIZE
	.align		4
.L_7:
        /*0024*/ 	.byte	0x04, 0x12
        /*0026*/ 	.short	(.L_9 - .L_8)
	.align		4
.L_8:
        /*0028*/ 	.word	index@(triton_poi_fused__native_batch_norm_legit_no_training_relu_9)
        /*002c*/ 	.word	0x00000000
.L_9:


//--------------------- .nv.info.triton_poi_fused__native_batch_norm_legit_no_training_relu_9 --------------------------
	.section	.nv.info.triton_poi_fused__native_batch_norm_legit_no_training_relu_9,"",@"SHT_CUDA_INFO"
	.sectionflags	@""
	.align	4


	//----- nvinfo : EIATTR_CUDA_API_VERSION
	.align		4
        /*0000*/ 	.byte	0x04, 0x37
        /*0002*/ 	.short	(.L_11 - .L_10)
.L_10:
        /*0004*/ 	.word	0x0000007c


	//----- nvinfo : EIATTR_KPARAM_INFO
	.align		4
.L_11:
        /*0008*/ 	.byte	0x04, 0x17
        /*000a*/ 	.short	(.L_13 - .L_12)
.L_12:
        /*000c*/ 	.word	0x00000000
        /*0010*/ 	.short	0x0006
        /*0012*/ 	.short	0x0030
        /*0014*/ 	.byte	0x00, 0xf0, 0x11, 0x00


	//----- nvinfo : EIATTR_KPARAM_INFO
	.align		4
.L_13:
        /*0018*/ 	.byte	0x04, 0x17
        /*001a*/ 	.short	(.L_15 - .L_14)
.L_14:
        /*001c*/ 	.word	0x00000000
        /*0020*/ 	.short	0x0005
        /*0022*/ 	.short	0x0028
        /*0024*/ 	.byte	0x00, 0xf4, 0x21, 0x00


	//----- nvinfo : EIATTR_KPARAM_INFO
	.align		4
.L_15:
        /*0028*/ 	.byte	0x04, 0x17
        /*002a*/ 	.short	(.L_17 - .L_16)
.L_16:
        /*002c*/ 	.word	0x00000000
        /*0030*/ 	.short	0x0004
        /*0032*/ 	.short	0x0020
        /*0034*/ 	.byte	0x00, 0xf4, 0x21, 0x00


	//----- nvinfo : EIATTR_KPARAM_INFO
	.align		4
.L_17:
        /*0038*/ 	.byte	0x04, 0x17
        /*003a*/ 	.short	(.L_19 - .L_18)
.L_18:
        /*003c*/ 	.word	0x00000000
        /*0040*/ 	.short	0x0003
        /*0042*/ 	.short	0x0018
        /*0044*/ 	.byte	0x00, 0xf4, 0x21, 0x00


	//----- nvinfo : EIATTR_KPARAM_INFO
	.align		4
.L_19:
        /*0048*/ 	.byte	0x04, 0x17
        /*004a*/ 	.short	(.L_21 - .L_20)
.L_20:
        /*004c*/ 	.word	0x00000000
        /*0050*/ 	.short	0x0002
        /*0052*/ 	.short	0x0010
        /*0054*/ 	.byte	0x00, 0xf4, 0x21, 0x00


	//----- nvinfo : EIATTR_KPARAM_INFO
	.align		4
.L_21:
        /*0058*/ 	.byte	0x04, 0x17
        /*005a*/ 	.short	(.L_23 - .L_22)
.L_22:
        /*005c*/ 	.word	0x00000000
        /*0060*/ 	.short	0x0001
        /*0062*/ 	.short	0x0008
        /*0064*/ 	.byte	0x00, 0xf4, 0x21, 0x00


	//----- nvinfo : EIATTR_KPARAM_INFO
	.align		4
.L_23:
        /*0068*/ 	.byte	0x04, 0x17
        /*006a*/ 	.short	(.L_25 - .L_24)
.L_24:
        /*006c*/ 	.word	0x00000000
        /*0070*/ 	.short	0x0000
        /*0072*/ 	.short	0x0000
        /*0074*/ 	.byte	0x00, 0xf4, 0x21, 0x00


	//----- nvinfo : EIATTR_SPARSE_MMA_MASK
	.align		4
.L_25:
        /*0078*/ 	.byte	0x03, 0x50
        /*007a*/ 	.short	0x0000


	//----- nvinfo : EIATTR_MAXREG_COUNT
	.align		4
        /*007c*/ 	.byte	0x03, 0x1b
        /*007e*/ 	.short	0x00ff


	//----- nvinfo : EIATTR_EXIT_INSTR_OFFSETS
	.align		4
        /*0080*/ 	.byte	0x04, 0x1c
        /*0082*/ 	.short	(.L_27 - .L_26)


	//   ....[0]....
.L_26:
        /*0084*/ 	.word	0x000002d0


	//----- nvinfo : EIATTR_REQNTID
	.align		4
.L_27:
        /*0088*/ 	.byte	0x04, 0x10
        /*008a*/ 	.short	(.L_29 - .L_28)
.L_28:
        /*008c*/ 	.word	0x00000080
        /*0090*/ 	.word	0x00000001
        /*0094*/ 	.word	0x00000001


	//----- nvinfo : EIATTR_CBANK_PARAM_SIZE
	.align		4
.L_29:
        /*0098*/ 	.byte	0x03, 0x19
        /*009a*/ 	.short	0x0034


	//----- nvinfo : EIATTR_PARAM_CBANK
	.align		4
        /*009c*/ 	.byte	0x04, 0x0a
        /*009e*/ 	.short	(.L_31 - .L_30)
	.align		4
.L_30:
        /*00a0*/ 	.word	index@(.nv.constant0.triton_poi_fused__native_batch_norm_legit_no_training_relu_9)
        /*00a4*/ 	.short	0x0210
        /*00a6*/ 	.short	0x0034


	//----- nvinfo : EIATTR_SW_WAR
	.align		4
.L_31:
        /*00a8*/ 	.byte	0x04, 0x36
        /*00aa*/ 	.short	(.L_33 - .L_32)
.L_32:
        /*00ac*/ 	.word	0x00000008
.L_33:


//--------------------- .nv.callgraph             --------------------------
	.section	.nv.callgraph,"",@"SHT_CUDA_CALLGRAPH"
	.align	4
	.sectionentsize	8
	.align		4
        /*0000*/ 	.word	0x00000000
	.align		4
        /*0004*/ 	.word	0xffffffff
	.align		4
        /*0008*/ 	.word	0x00000000
	.align		4
        /*000c*/ 	.word	0xfffffffe
	.align		4
        /*0010*/ 	.word	0x00000000
	.align		4
        /*0014*/ 	.word	0xfffffffd
	.align		4
        /*0018*/ 	.word	0x00000000
	.align		4
        /*001c*/ 	.word	0xfffffffc


//--------------------- .nv.constant4             --------------------------
	.section	.nv.constant4,"a",@progbits
	.align	8
	.align		8
.nv.constant4:
        /*0000*/ 	.dword	_$_str
	.align		8
        /*0008*/ 	.dword	_$_str_$_2


//--------------------- .text.triton_poi_fused__native_batch_norm_legit_no_training_relu_9 --------------------------
	.section	.text.triton_poi_fused__native_batch_norm_legit_no_training_relu_9,"ax",@progbits
	.align	128
        .global         triton_poi_fused__native_batch_norm_legit_no_training_relu_9
        .type           triton_poi_fused__native_batch_norm_legit_no_training_relu_9,@function
        .size           triton_poi_fused__native_batch_norm_legit_no_training_relu_9,(.L_x_1 - triton_poi_fused__native_batch_norm_legit_no_training_relu_9)
        .other          triton_poi_fused__native_batch_norm_legit_no_training_relu_9,@"STO_CUDA_ENTRY STV_DEFAULT"
triton_poi_fused__native_batch_norm_legit_no_training_relu_9:
.text.triton_poi_fused__native_batch_norm_legit_no_training_relu_9:
[----:B------:R-:W-:Y:S01]  /*0000*/  LDC R1, c[0x0][0x28] ;  /* 0x00000a00ff017b82 */ /* 0x000fe20000000800 */
[----:B------:R-:W1:Y:S07]  /*0010*/  S2R R0, SR_TID.X ;  /* 0x0000000000007919 */ /* 0x000e6e0000002100 */
[----:B------:R-:W2:Y:S01]  /*0020*/  LDC.64 R6, c[0x0][0x220] ;  /* 0x00008800ff067b82 */ /* 0x000ea20000000a00 */
[----:B------:R-:W-:Y:S01]  /*0030*/  ULDC.64 UR4, c[0x0][0x208] ;  /* 0x0000820000047ab9 */ /* 0x000fe20000000a00 */
[----:B------:R-:W3:Y:S06]  /*0040*/  S2R R3, SR_CTAID.X ;  /* 0x0000000000037919 */ /* 0x000eec0000002500 */
[----:B------:R-:W4:Y:S08]  /*0050*/  LDC.64 R4, c[0x0][0x218] ;  /* 0x00008600ff047b82 */ /* 0x000f300000000a00 */
[----:B------:R-:W5:Y:S08]  /*0060*/  LDC.64 R8, c[0x0][0x228] ;  /* 0x00008a00ff087b82 */ /* 0x000f700000000a00 */
[----:B------:R-:W5:Y:S01]  /*0070*/  LDC.64 R10, c[0x0][0x230] ;  /* 0x00008c00ff0a7b82 */ /* 0x000f620000000a00 */
[----:B-1----:R-:W-:-:S02]  /*0080*/  LOP3.LUT R0, R0, 0x7f, RZ, 0xc0, !PT ;  /* 0x0000007f00007812 */ /* 0x002fc400078ec0ff */
[----:B---3--:R-:W-:Y:S02]  /*0090*/  SHF.R.S32.HI R2, RZ, 0x18, R3 ;  /* 0x00000018ff027819 */ /* 0x008fe40000011403 */
[----:B------:R-:W-:Y:S02]  /*00a0*/  LEA R0, R3, R0, 0x7 ;  /* 0x0000000003007211 */ /* 0x000fe400078e38ff */
[----:B------:R-:W-:-:S04]  /*00b0*/  SGXT R3, R2, 0x1 ;  /* 0x000000010203781a */ /* 0x000fc80000000200 */
[----:B------:R-:W-:-:S04]  /*00c0*/  LEA.HI R3, R3, R0, RZ, 0x8 ;  /* 0x0000000003037211 */ /* 0x000fc800078f40ff */
[----:B------:R-:W-:-:S04]  /*00d0*/  LOP3.LUT R3, R3, 0xffffff00, RZ, 0xc0, !PT ;  /* 0xffffff0003037812 */ /* 0x000fc800078ec0ff */
[----:B------:R-:W-:Y:S02]  /*00e0*/  IADD3 R13, R0, -R3, RZ ;  /* 0x80000003000d7210 */ /* 0x000fe40007ffe0ff */
[----:B------:R-:W1:Y:S03]  /*00f0*/  LDC.64 R2, c[0x0][0x210] ;  /* 0x00008400ff027b82 */ /* 0x000e660000000a00 */
[----:B--2---:R-:W-:-:S06]  /*0100*/  IMAD.WIDE R6, R13, 0x4, R6 ;  /* 0x000000040d067825 */ /* 0x004fcc00078e0206 */
[----:B------:R-:W2:Y:S01]  /*0110*/  LDG.E.EL R6, desc[UR4][R6.64] ;  /* 0x0000000406067981 */ /* 0x000ea2000c2e1900 */
[----:B----4-:R-:W-:-:S04]  /*0120*/  IMAD.WIDE R4, R13, 0x4, R4 ;  /* 0x000000040d047825 */ /* 0x010fc800078e0204 */
[C---:B-----5:R-:W-:Y:S02]  /*0130*/  IMAD.WIDE R8, R13.reuse, 0x4, R8 ;  /* 0x000000040d087825 */ /* 0x060fe400078e0208 */
[----:B------:R3:W4:Y:S02]  /*0140*/  LDG.E.EL R5, desc[UR4][R4.64] ;  /* 0x0000000404057981 */ /* 0x000724000c2e1900 */
[----:B0-----:R-:W-:Y:S02]  /*0150*/  IMAD.WIDE R10, R13, 0x4, R10 ;  /* 0x000000040d0a7825 */ /* 0x001fe400078e020a */
[----:B------:R-:W5:Y:S02]  /*0160*/  LDG.E.EL R8, desc[UR4][R8.64] ;  /* 0x0000000408087981 */ /* 0x000f64000c2e1900 */
[C---:B-1----:R-:W-:Y:S02]  /*0170*/  IMAD.WIDE R2, R0.reuse, 0x4, R2 ;  /* 0x0000000400027825 */ /* 0x042fe400078e0202 */
[----:B------:R-:W5:Y:S04]  /*0180*/  LDG.E.EL R11, desc[UR4][R10.64] ;  /* 0x000000040a0b7981 */ /* 0x000f68000c2e1900 */
[----:B------:R0:W4:Y:S01]  /*0190*/  LDG.E R12, desc[UR4][R2.64] ;  /* 0x00000004020c7981 */ /* 0x000122000c1e1900 */
[----:B---3--:R-:W-:Y:S01]  /*01a0*/  HFMA2.MMA R4, -RZ, RZ, 1.625, 0 ;  /* 0x3e800000ff047435 */ /* 0x008fe200000001ff */
[----:B0-----:R-:W0:Y:S02]  /*01b0*/  LDC.64 R2, c[0x0][0x238] ;  /* 0x00008e00ff027b82 */ /* 0x001e240000000a00 */
[----:B0-----:R-:W-:-:S04]  /*01c0*/  IMAD.WIDE R2, R0, 0x4, R2 ;  /* 0x0000000400027825 */ /* 0x001fc800078e0202 */
[----:B--2---:R-:W-:-:S04]  /*01d0*/  FADD R6, R6, 9.9999997473787516356e-06 ;  /* 0x3727c5ac06067421 */ /* 0x004fc80000000000 */
[----:B------:R-:W0:Y:S02]  /*01e0*/  MUFU.SQRT R7, R6 ;  /* 0x0000000600077308 */ /* 0x000e240000002000 */
[C---:B0-----:R-:W-:Y:S02]  /*01f0*/  FSETP.GT.AND P0, PT, R7.reuse, 8.50705917302346158658e+37, PT ;  /* 0x7e8000000700780b */ /* 0x041fe40003f04000 */
[----:B------:R-:W-:-:S11]  /*0200*/  FSETP.GEU.AND P1, PT, R7, 1.175494350822287508e-38, PT ;  /* 0x008000000700780b */ /* 0x000fd60003f2e000 */
[----:B------:R-:W-:-:S04]  /*0210*/  @P0 FMUL R7, R7, 0.25 ;  /* 0x3e80000007070820 */ /* 0x000fc80000400000 */
[----:B------:R-:W-:-:S06]  /*0220*/  @!P1 FMUL R7, R7, 16777216 ;  /* 0x4b80000007079820 */ /* 0x000fcc0000400000 */
[----:B------:R-:W0:Y:S01]  /*0230*/  MUFU.RCP R7, R7 ;  /* 0x0000000700077308 */ /* 0x000e220000001000 */
[----:B------:R-:W-:Y:S01]  /*0240*/  FSEL R4, R4, 1, P0 ;  /* 0x3f80000004047808 */ /* 0x000fe20000000000 */
[----:B----4-:R-:W-:-:S04]  /*0250*/  FADD R5, R12, -R5 ;  /* 0x800000050c057221 */ /* 0x010fc80000000000 */
[----:B------:R-:W-:-:S04]  /*0260*/  @!P1 FMUL R4, R4, 16777216 ;  /* 0x4b80000004049820 */ /* 0x000fc80000400000 */
[----:B0-----:R-:W-:-:S04]  /*0270*/  FMUL R4, R7, R4 ;  /* 0x0000000407047220 */ /* 0x001fc80000400000 */
[----:B------:R-:W-:-:S04]  /*0280*/  FMUL R4, R5, R4 ;  /* 0x0000000405047220 */ /* 0x000fc80000400000 */
[----:B-----5:R-:W-:-:S05]  /*0290*/  FFMA R4, R8, R4, R11 ;  /* 0x0000000408047223 */ /* 0x020fca000000000b */
[----:B------:R-:W-:-:S04]  /*02a0*/  FSETP.GEU.AND P0, PT, R4, RZ, PT ;  /* 0x000000ff0400720b */ /* 0x000fc80003f0e000 */
[----:B------:R-:W-:-:S05]  /*02b0*/  FSEL R5, R4, RZ, P0 ;  /* 0x000000ff04057208 */ /* 0x000fca0000000000 */
[----:B------:R-:W-:Y:S01]  /*02c0*/  STG.E desc[UR4][R2.64], R5 ;  /* 0x0000000502007986 */ /* 0x000fe2000c101904 */
[----:B------:R-:W-:Y:S05]  /*02d0*/  EXIT ;  /* 0x000000000000794d */ /* 0x000fea0003800000 */
.L_x_0:
[----:B------:R-:W-:-:S00]  /*02e0*/  BRA `(.L_x_0) ;  /* 0xfffffffc00fc7947 */ /* 0x000fc0000383ffff */
[----:B------:R-:W-:-:S00]  /*02f0*/  NOP ;  /* 0x0000000000007918 */ /* 0x000fc00000000000 */
        /* <DEDUP_REMOVED lines=8> */
.L_x_1:


//--------------------- .nv.global.init           --------------------------
	.section	.nv.global.init,"aw",@progbits
.nv.global.init:
	.type		_$_str,@object
	.size		_$_str,(_$_str_$_2 - _$_str)
_$_str:
        /*0000*/ 	.byte	0x5f, 0x5f, 0x43, 0x55, 0x44, 0x41, 0x5f, 0x46, 0x54, 0x5a, 0x00
	.type		_$_str_$_2,@object
	.size		_$_str_$_2,(.L_1 - _$_str_$_2)
_$_str_$_2:
        /*000b*/ 	.byte	0x5f, 0x5f, 0x43, 0x55, 0x44, 0x41, 0x5f, 0x50, 0x52, 0x45, 0x43, 0x5f, 0x53, 0x51, 0x52, 0x54
        /*001b*/ 	.byte	0x00
.L_1:


//--------------------- .nv.constant0.triton_poi_fused__native_batch_norm_legit_no_training_relu_9 --------------------------
	.section	.nv.constant0.triton_poi_fused__native_batch_norm_legit_no_training_relu_9,"a",@progbits
	.sectionflags	@""
	.align	4
.nv.constant0.triton_poi_fused__native_batch_norm_legit_no_training_relu_9:
	.zero		580
